	.headerflags	@"EF_CUDA_TEXMODE_UNIFIED EF_CUDA_64BIT_ADDRESS EF_CUDA_SM86 EF_CUDA_VIRTUAL_SM(EF_CUDA_SM86)"
	.elftype	@"ET_EXEC"


//--------------------- .nv.info                  --------------------------
	.section	.nv.info,"",@"SHT_CUDA_INFO"
	.align	4


	//----- nvinfo : EIATTR_REGCOUNT
	.align		4
        /*0000*/ 	.byte	0x04, 0x2f
        /*0002*/ 	.short	(.L_1 - .L_0)
	.align		4
.L_0:
        /*0004*/ 	.word	index@(triton_bmm)
        /*0008*/ 	.word	0x00000028


	//----- nvinfo : EIATTR_MIN_STACK_SIZE
	.align		4
.L_1:
        /*000c*/ 	.byte	0x04, 0x12
        /*000e*/ 	.short	(.L_3 - .L_2)
	.align		4
.L_2:
        /*0010*/ 	.word	index@(triton_bmm)
        /*0014*/ 	.word	0x00000000


	//----- nvinfo : EIATTR_FRAME_SIZE
	.align		4
.L_3:
        /*0018*/ 	.byte	0x04, 0x11
        /*001a*/ 	.short	(.L_5 - .L_4)
	.align		4
.L_4:
        /*001c*/ 	.word	index@(triton_bmm)
        /*0020*/ 	.word	0x00000000


	//----- nvinfo : EIATTR_MIN_STACK_SIZE
	.align		4
.L_5:
        /*0024*/ 	.byte	0x04, 0x12
        /*0026*/ 	.short	(.L_7 - .L_6)
	.align		4
.L_6:
        /*0028*/ 	.word	index@(triton_bmm)
        /*002c*/ 	.word	0x00000000
.L_7:


//--------------------- .nv.info.triton_bmm       --------------------------
	.section	.nv.info.triton_bmm,"",@"SHT_CUDA_INFO"
	.sectionflags	@""
	.align	4


	//----- nvinfo : EIATTR_CUDA_API_VERSION
	.align		4
        /*0000*/ 	.byte	0x04, 0x37
        /*0002*/ 	.short	(.L_9 - .L_8)
.L_8:
        /*0004*/ 	.word	0x0000007c


	//----- nvinfo : EIATTR_SW2861232_WAR
	.align		4
.L_9:
        /*0008*/ 	.byte	0x01, 0x35
	.zero		2


	//----- nvinfo : EIATTR_PARAM_CBANK
	.align		4
        /*000c*/ 	.byte	0x04, 0x0a
        /*000e*/ 	.short	(.L_11 - .L_10)
	.align		4
.L_10:
        /*0010*/ 	.word	index@(.nv.constant0.triton_bmm)
        /*0014*/ 	.short	0x0160
        /*0016*/ 	.short	0x0020


	//----- nvinfo : EIATTR_CBANK_PARAM_SIZE
	.align		4
.L_11:
        /*0018*/ 	.byte	0x03, 0x19
        /*001a*/ 	.short	0x0020


	//----- nvinfo : EIATTR_KPARAM_INFO
	.align		4
        /*001c*/ 	.byte	0x04, 0x17
        /*001e*/ 	.short	(.L_13 - .L_12)
.L_12:
        /*0020*/ 	.word	0x00000000
        /*0024*/ 	.short	0x0003
        /*0026*/ 	.short	0x0018
        /*0028*/ 	.byte	0x00, 0xf4, 0x21, 0x00


	//----- nvinfo : EIATTR_KPARAM_INFO
	.align		4
.L_13:
        /*002c*/ 	.byte	0x04, 0x17
        /*002e*/ 	.short	(.L_15 - .L_14)
.L_14:
        /*0030*/ 	.word	0x00000000
        /*0034*/ 	.short	0x0002
        /*0036*/ 	.short	0x0010
        /*0038*/ 	.byte	0x00, 0xf4, 0x21, 0x00


	//----- nvinfo : EIATTR_KPARAM_INFO
	.align		4
.L_15:
        /*003c*/ 	.byte	0x04, 0x17
        /*003e*/ 	.short	(.L_17 - .L_16)
.L_16:
        /*0040*/ 	.word	0x00000000
        /*0044*/ 	.short	0x0001
        /*0046*/ 	.short	0x0008
        /*0048*/ 	.byte	0x00, 0xf4, 0x21, 0x00


	//----- nvinfo : EIATTR_KPARAM_INFO
	.align		4
.L_17:
        /*004c*/ 	.byte	0x04, 0x17
        /*004e*/ 	.short	(.L_19 - .L_18)
.L_18:
        /*0050*/ 	.word	0x00000000
        /*0054*/ 	.short	0x0000
        /*0056*/ 	.short	0x0000
        /*0058*/ 	.byte	0x00, 0xf4, 0x21, 0x00


	//----- nvinfo : EIATTR_MAXREG_COUNT
	.align		4
.L_19:
        /*005c*/ 	.byte	0x03, 0x1b
        /*005e*/ 	.short	0x00ff


	//----- nvinfo : EIATTR_EXIT_INSTR_OFFSETS
	.align		4
        /*0060*/ 	.byte	0x04, 0x1c
        /*0062*/ 	.short	(.L_21 - .L_20)


	//   ....[0]....
.L_20:
        /*0064*/ 	.word	0x00000db0


	//   ....[1]....
        /*0068*/ 	.word	0x00000e10


	//----- nvinfo : EIATTR_REQNTID
	.align		4
.L_21:
        /*006c*/ 	.byte	0x04, 0x10
        /*006e*/ 	.short	(.L_23 - .L_22)
.L_22:
        /*0070*/ 	.word	0x00000100
        /*0074*/ 	.word	0x00000001
        /*0078*/ 	.word	0x00000001
.L_23:


//--------------------- .nv.callgraph             --------------------------
	.section	.nv.callgraph,"",@"SHT_CUDA_CALLGRAPH"
	.align	4
	.sectionentsize	8
	.align		4
        /*0000*/ 	.word	0x00000000
	.align		4
        /*0004*/ 	.word	0xffffffff
	.align		4
        /*0008*/ 	.word	0x00000000
	.align		4
        /*000c*/ 	.word	0xfffffffe
	.align		4
        /*0010*/ 	.word	0x00000000
	.align		4
        /*0014*/ 	.word	0xfffffffd
	.align		4
        /*0018*/ 	.word	0x00000000
	.align		4
        /*001c*/ 	.word	0xfffffffc


//--------------------- .nv.rel.action            --------------------------
	.section	.nv.rel.action,"",@"SHT_CUDA_RELOCINFO"
	.align	8
	.sectionentsize	8
        /*0000*/ 	.byte	0x73, 0x00, 0x00, 0x00, 0x00, 0x00, 0x00, 0x00, 0x00, 0x00, 0x00, 0x11, 0x25, 0x00, 0x05, 0x36


//--------------------- .nv.constant0.triton_bmm  --------------------------
	.section	.nv.constant0.triton_bmm,"a",@progbits
	.sectionflags	@""
	.align	4
.nv.constant0.triton_bmm:
	.zero		384


//--------------------- .text.triton_bmm          --------------------------
	.section	.text.triton_bmm,"ax",@progbits
	.sectionflags	@"SHF_BARRIERS=1"
	.sectioninfo	@"SHI_REGISTERS=40"
	.align	128
        .global         triton_bmm
        .type           triton_bmm,@function
        .size           triton_bmm,(.L_x_1 - triton_bmm)
        .other          triton_bmm,@"STO_CUDA_ENTRY STV_DEFAULT"
triton_bmm:
.text.triton_bmm:
[----:B------:R-:W-:Y:S02]  /*0000*/  IMAD.MOV.U32 R1, RZ, RZ, c[0x0][0x28] ;  /* 0x00000a00ff017624 */ /* 0x000fe400078e00ff */
[----:B------:R-:W1:Y:S01]  /*0010*/  S2R R7, SR_CTAID.X ;  /* 0x0000000000077919 */ /* 0x000e620000002500 */
[----:B------:R-:W-:Y:S01]  /*0020*/  IMAD.MOV.U32 R3, RZ, RZ, 0x8 ;  /* 0x00000008ff037424 */ /* 0x000fe200078e00ff */
[----:B------:R-:W-:Y:S02]  /*0030*/  ULDC.64 UR4, c[0x0][0x118] ;  /* 0x0000460000047ab9 */ /* 0x000fe40000000a00 */
[----:B------:R-:W2:Y:S01]  /*0040*/  S2R R22, SR_TID.X ;  /* 0x0000000000167919 */ /* 0x000ea20000002100 */
[----:B-1----:R-:W-:-:S04]  /*0050*/  SHF.R.S32.HI R0, RZ, 0x1f, R7 ;  /* 0x0000001fff007819 */ /* 0x002fc80000011407 */
[----:B------:R-:W-:Y:S01]  /*0060*/  LEA.HI R0, R0, R7, RZ, 0x7 ;  /* 0x0000000700007211 */ /* 0x000fe200078f38ff */
[C---:B--2---:R-:W-:Y:S01]  /*0070*/  IMAD.SHL.U32 R25, R22.reuse, 0x8, RZ ;  /* 0x0000000816197824 */ /* 0x044fe200078e00ff */
[----:B------:R-:W-:Y:S02]  /*0080*/  LOP3.LUT R29, R22, 0x40, RZ, 0xc0, !PT ;  /* 0x00000040161d7812 */ /* 0x000fe400078ec0ff */
[----:B------:R-:W-:Y:S02]  /*0090*/  SHF.R.S32.HI R2, RZ, 0x7, R0 ;  /* 0x00000007ff027819 */ /* 0x000fe40000011400 */
[----:B------:R-:W-:Y:S02]  /*00a0*/  LOP3.LUT R0, R0, 0xffffff80, RZ, 0xc0, !PT ;  /* 0xffffff8000007812 */ /* 0x000fe400078ec0ff */
[----:B------:R-:W-:Y:S01]  /*00b0*/  LOP3.LUT R28, R22, 0x80, RZ, 0xc0, !PT ;  /* 0x00000080161c7812 */ /* 0x000fe200078ec0ff */
[----:B------:R-:W-:Y:S01]  /*00c0*/  IMAD R3, R2, -0x8, R3 ;  /* 0xfffffff802037824 */ /* 0x000fe200078e0203 */
[----:B------:R-:W-:-:S02]  /*00d0*/  LOP3.LUT R21, R22, 0x4, RZ, 0xc0, !PT ;  /* 0x0000000416157812 */ /* 0x000fc400078ec0ff */
[--C-:B------:R-:W-:Y:S02]  /*00e0*/  SHF.R.U32.HI R14, RZ, 0x1, R22.reuse ;  /* 0x00000001ff0e7819 */ /* 0x100fe40000011616 */
[----:B------:R-:W-:Y:S02]  /*00f0*/  IMNMX R3, R3, 0x8, PT ;  /* 0x0000000803037817 */ /* 0x000fe40003800200 */
[--C-:B------:R-:W-:Y:S02]  /*0100*/  LOP3.LUT R15, R25, 0x18, R22.reuse, 0x48, !PT ;  /* 0x00000018190f7812 */ /* 0x100fe400078e4816 */
[----:B------:R-:W-:Y:S02]  /*0110*/  IABS R9, R3 ;  /* 0x0000000300097213 */ /* 0x000fe40000000000 */
[----:B------:R-:W-:Y:S02]  /*0120*/  SHF.R.U32.HI R31, RZ, 0x2, R22 ;  /* 0x00000002ff1f7819 */ /* 0x000fe40000011616 */
[----:B------:R-:W1:Y:S01]  /*0130*/  I2F.RP R6, R9 ;  /* 0x0000000900067306 */ /* 0x000e620000209400 */
[----:B------:R-:W-:-:S02]  /*0140*/  LOP3.LUT R30, R22, 0x10, RZ, 0xc0, !PT ;  /* 0x00000010161e7812 */ /* 0x000fc400078ec0ff */
[----:B------:R-:W-:-:S05]  /*0150*/  LOP3.LUT R31, R31, 0x8, RZ, 0xc0, !PT ;  /* 0x000000081f1f7812 */ /* 0x000fca00078ec0ff */
[----:B-1----:R-:W1:Y:S02]  /*0160*/  MUFU.RCP R6, R6 ;  /* 0x0000000600067308 */ /* 0x002e640000001000 */
[----:B-1----:R-:W-:Y:S02]  /*0170*/  IADD3 R4, R6, 0xffffffe, RZ ;  /* 0x0ffffffe06047810 */ /* 0x002fe40007ffe0ff */
[----:B------:R-:W-:-:S04]  /*0180*/  IABS R6, R7 ;  /* 0x0000000700067213 */ /* 0x000fc80000000000 */
[----:B------:R1:W2:Y:S02]  /*0190*/  F2I.FTZ.U32.TRUNC.NTZ R5, R4 ;  /* 0x0000000400057305 */ /* 0x0002a4000021f000 */
[----:B-1----:R-:W-:Y:S02]  /*01a0*/  IMAD.MOV.U32 R4, RZ, RZ, RZ ;  /* 0x000000ffff047224 */ /* 0x002fe400078e00ff */
[----:B--2---:R-:W-:-:S04]  /*01b0*/  IMAD.MOV R8, RZ, RZ, -R5 ;  /* 0x000000ffff087224 */ /* 0x004fc800078e0a05 */
[----:B------:R-:W-:Y:S02]  /*01c0*/  IMAD R11, R8, R9, RZ ;  /* 0x00000009080b7224 */ /* 0x000fe400078e02ff */
[----:B------:R-:W-:Y:S01]  /*01d0*/  IMAD.IADD R8, R7, 0x1, -R0 ;  /* 0x0000000107087824 */ /* 0x000fe200078e0a00 */
[----:B------:R-:W-:Y:S01]  /*01e0*/  IABS R0, R3 ;  /* 0x0000000300007213 */ /* 0x000fe20000000000 */
[----:B------:R-:W-:-:S03]  /*01f0*/  IMAD.HI.U32 R5, R5, R11, R4 ;  /* 0x0000000b05057227 */ /* 0x000fc600078e0004 */
[----:B------:R-:W-:Y:S01]  /*0200*/  IABS R10, R8 ;  /* 0x00000008000a7213 */ /* 0x000fe20000000000 */
[----:B------:R-:W-:Y:S01]  /*0210*/  IMAD.MOV R11, RZ, RZ, -R0 ;  /* 0x000000ffff0b7224 */ /* 0x000fe200078e0a00 */
[----:B------:R-:W-:Y:S01]  /*0220*/  LOP3.LUT R8, R8, R3, RZ, 0x3c, !PT ;  /* 0x0000000308087212 */ /* 0x000fe200078e3cff */
[----:B------:R-:W-:-:S03]  /*0230*/  IMAD.HI.U32 R0, R5, R6, RZ ;  /* 0x0000000605007227 */ /* 0x000fc600078e00ff */
[----:B------:R-:W-:Y:S01]  /*0240*/  ISETP.GE.AND P2, PT, R8, RZ, PT ;  /* 0x000000ff0800720c */ /* 0x000fe20003f46270 */
[----:B------:R-:W-:-:S04]  /*0250*/  IMAD.HI.U32 R5, R5, R10, RZ ;  /* 0x0000000a05057227 */ /* 0x000fc800078e00ff */
[-C--:B------:R-:W-:Y:S02]  /*0260*/  IMAD R4, R0, R11.reuse, R6 ;  /* 0x0000000b00047224 */ /* 0x080fe400078e0206 */
[----:B------:R-:W-:Y:S02]  /*0270*/  IMAD R0, R5, R11, R10 ;  /* 0x0000000b05007224 */ /* 0x000fe400078e020a */
[----:B------:R-:W-:Y:S01]  /*0280*/  IMAD.SHL.U32 R8, R22, 0x4, RZ ;  /* 0x0000000416087824 */ /* 0x000fe200078e00ff */
[C---:B------:R-:W-:Y:S02]  /*0290*/  ISETP.GT.U32.AND P1, PT, R9.reuse, R4, PT ;  /* 0x000000040900720c */ /* 0x040fe40003f24070 */
[----:B------:R-:W-:-:S11]  /*02a0*/  ISETP.GT.U32.AND P0, PT, R9, R0, PT ;  /* 0x000000000900720c */ /* 0x000fd60003f04070 */
[--C-:B------:R-:W-:Y:S01]  /*02b0*/  @!P1 IMAD.IADD R4, R4, 0x1, -R9.reuse ;  /* 0x0000000104049824 */ /* 0x100fe200078e0a09 */
[----:B------:R-:W-:Y:S01]  /*02c0*/  ISETP.GE.AND P1, PT, R7, RZ, PT ;  /* 0x000000ff0700720c */ /* 0x000fe20003f26270 */
[----:B------:R-:W-:Y:S01]  /*02d0*/  @!P0 IMAD.IADD R0, R0, 0x1, -R9 ;  /* 0x0000000100008824 */ /* 0x000fe200078e0a09 */
[----:B------:R-:W-:Y:S02]  /*02e0*/  @!P0 IADD3 R5, R5, 0x1, RZ ;  /* 0x0000000105058810 */ /* 0x000fe40007ffe0ff */
[----:B------:R-:W-:Y:S02]  /*02f0*/  ISETP.GT.U32.AND P4, PT, R9, R4, PT ;  /* 0x000000040900720c */ /* 0x000fe40003f84070 */
[----:B------:R-:W-:Y:S02]  /*0300*/  ISETP.GE.U32.AND P3, PT, R0, R9, PT ;  /* 0x000000090000720c */ /* 0x000fe40003f66070 */
[----:B------:R-:W-:Y:S01]  /*0310*/  ISETP.NE.AND P0, PT, R3, RZ, PT ;  /* 0x000000ff0300720c */ /* 0x000fe20003f05270 */
[----:B------:R-:W1:Y:S01]  /*0320*/  S2R R0, SR_CTAID.Y ;  /* 0x0000000000007919 */ /* 0x000e620000002600 */
[----:B------:R-:W-:-:S07]  /*0330*/  LOP3.LUT R3, RZ, R3, RZ, 0x33, !PT ;  /* 0x00000003ff037212 */ /* 0x000fce00078e33ff */
[----:B------:R-:W-:Y:S02]  /*0340*/  @!P4 IMAD.IADD R4, R4, 0x1, -R9 ;  /* 0x000000010404c824 */ /* 0x000fe400078e0a09 */
[----:B------:R-:W-:Y:S01]  /*0350*/  @P3 IADD3 R5, R5, 0x1, RZ ;  /* 0x0000000105053810 */ /* 0x000fe20007ffe0ff */
[----:B------:R-:W-:Y:S02]  /*0360*/  IMAD.SHL.U32 R9, R21, 0x4, RZ ;  /* 0x0000000415097824 */ /* 0x000fe400078e00ff */
[----:B------:R-:W-:Y:S02]  /*0370*/  @!P1 IMAD.MOV R4, RZ, RZ, -R4 ;  /* 0x000000ffff049224 */ /* 0x000fe400078e0a04 */
[----:B------:R-:W-:Y:S01]  /*0380*/  IMAD.MOV.U32 R6, RZ, RZ, R5 ;  /* 0x000000ffff067224 */ /* 0x000fe200078e0005 */
[----:B------:R-:W-:Y:S02]  /*0390*/  LOP3.LUT R13, R9, 0xc, R8, 0xf8, !PT ;  /* 0x0000000c090d7812 */ /* 0x000fe400078ef808 */
[----:B------:R-:W-:Y:S01]  /*03a0*/  SEL R5, R3, R4, !P0 ;  /* 0x0000000403057207 */ /* 0x000fe20004000000 */
[----:B------:R-:W-:Y:S01]  /*03b0*/  @!P2 IMAD.MOV R6, RZ, RZ, -R6 ;  /* 0x000000ffff06a224 */ /* 0x000fe200078e0a06 */
[----:B------:R-:W-:-:S02]  /*03c0*/  SHF.R.U32.HI R4, RZ, 0x2, R28 ;  /* 0x00000002ff047819 */ /* 0x000fc4000001161c */
[----:B------:R-:W-:Y:S01]  /*03d0*/  LOP3.LUT R14, R13, 0x18, R14, 0x78, !PT ;  /* 0x000000180d0e7812 */ /* 0x000fe200078e780e */
[----:B------:R-:W-:Y:S01]  /*03e0*/  IMAD R7, R2, 0x8, R5 ;  /* 0x0000000802077824 */ /* 0x000fe200078e0205 */
[--C-:B------:R-:W-:Y:S01]  /*03f0*/  SHF.R.U32.HI R2, RZ, 0x2, R22.reuse ;  /* 0x00000002ff027819 */ /* 0x100fe20000011616 */
[----:B-1----:R-:W-:Y:S01]  /*0400*/  IMAD.SHL.U32 R12, R0, 0x40, RZ ;  /* 0x00000040000c7824 */ /* 0x002fe200078e00ff */
[----:B------:R-:W-:Y:S01]  /*0410*/  SEL R6, R3, R6, !P0 ;  /* 0x0000000603067207 */ /* 0x000fe20004000000 */
[----:B------:R-:W-:Y:S01]  /*0420*/  IMAD.SHL.U32 R27, R7, 0x40, RZ ;  /* 0x00000040071b7824 */ /* 0x000fe200078e00ff */
[----:B------:R-:W-:Y:S02]  /*0430*/  SGXT.U32 R2, R2, 0x4 ;  /* 0x000000040202781a */ /* 0x000fe40000000000 */
[----:B------:R-:W-:Y:S01]  /*0440*/  SHF.R.U32.HI R5, RZ, 0x2, R29 ;  /* 0x00000002ff057819 */ /* 0x000fe2000001161d */
[----:B------:R-:W-:Y:S01]  /*0450*/  IMAD.SHL.U32 R26, R6, 0x20, RZ ;  /* 0x00000020061a7824 */ /* 0x000fe200078e00ff */
[----:B------:R-:W-:-:S02]  /*0460*/  SHF.R.U32.HI R3, RZ, 0x3, R22 ;  /* 0x00000003ff037819 */ /* 0x000fc40000011616 */
[----:B------:R-:W-:Y:S02]  /*0470*/  LOP3.LUT R2, R4, R5, R2, 0xfe, !PT ;  /* 0x0000000504027212 */ /* 0x000fe400078efe02 */
[----:B------:R-:W-:Y:S02]  /*0480*/  SHF.R.S32.HI R10, RZ, 0x19, R7 ;  /* 0x00000019ff0a7819 */ /* 0x000fe40000011407 */
[----:B------:R-:W-:Y:S01]  /*0490*/  SGXT.U32 R3, R3, 0x5 ;  /* 0x000000050303781a */ /* 0x000fe20000000000 */
[----:B------:R-:W-:Y:S01]  /*04a0*/  IMAD R15, R2, 0x20, R15 ;  /* 0x00000020020f7824 */ /* 0x000fe200078e020f */
[----:B------:R-:W-:Y:S02]  /*04b0*/  SHF.R.S32.HI R7, RZ, 0x1a, R6 ;  /* 0x0000001aff077819 */ /* 0x000fe40000011406 */
[----:B------:R-:W-:Y:S01]  /*04c0*/  LOP3.LUT R27, R27, R2, RZ, 0xfc, !PT ;  /* 0x000000021b1b7212 */ /* 0x000fe200078efcff */
[----:B------:R-:W-:Y:S01]  /*04d0*/  IMAD.MOV.U32 R2, RZ, RZ, 0x2 ;  /* 0x00000002ff027424 */ /* 0x000fe200078e00ff */
[----:B------:R-:W-:Y:S01]  /*04e0*/  SGXT R10, R10, 0x1 ;  /* 0x000000010a0a781a */ /* 0x000fe20000000200 */
[----:B------:R-:W-:Y:S01]  /*04f0*/  IMAD.SHL.U32 R24, R15, 0x2, RZ ;  /* 0x000000020f187824 */ /* 0x000fe200078e00ff */
[----:B------:R-:W-:-:S02]  /*0500*/  SGXT R7, R7, 0x1 ;  /* 0x000000010707781a */ /* 0x000fc40000000200 */
[----:B------:R-:W-:Y:S01]  /*0510*/  LOP3.LUT R6, R26, R3, RZ, 0xfc, !PT ;  /* 0x000000031a067212 */ /* 0x000fe200078efcff */
[----:B------:R-:W-:Y:S01]  /*0520*/  IMAD R3, R3, 0x20, R14 ;  /* 0x0000002003037824 */ /* 0x000fe200078e020e */
[----:B------:R-:W-:Y:S02]  /*0530*/  LEA.HI R10, R10, R27, RZ, 0x9 ;  /* 0x0000001b0a0a7211 */ /* 0x000fe400078f48ff */
[----:B------:R-:W-:Y:S01]  /*0540*/  LEA.HI R7, R7, R6, RZ, 0x9 ;  /* 0x0000000607077211 */ /* 0x000fe200078f48ff */
[----:B------:R-:W-:Y:S01]  /*0550*/  IMAD.SHL.U32 R3, R3, 0x2, RZ ;  /* 0x0000000203037824 */ /* 0x000fe200078e00ff */
[----:B------:R-:W-:Y:S02]  /*0560*/  LOP3.LUT R10, R10, 0xffe00, RZ, 0xc0, !PT ;  /* 0x000ffe000a0a7812 */ /* 0x000fe400078ec0ff */
[----:B------:R-:W-:Y:S02]  /*0570*/  LOP3.LUT R7, R7, 0xffe00, RZ, 0xc0, !PT ;  /* 0x000ffe0007077812 */ /* 0x000fe400078ec0ff */
[----:B------:R-:W-:Y:S01]  /*0580*/  LOP3.LUT R11, R12, 0x18, R25, 0xf8, !PT ;  /* 0x000000180c0b7812 */ /* 0x000fe200078ef819 */
[----:B------:R-:W-:Y:S01]  /*0590*/  IMAD.IADD R10, R27, 0x1, -R10 ;  /* 0x000000011b0a7824 */ /* 0x000fe200078e0a0a */
[----:B------:R-:W-:Y:S01]  /*05a0*/  LOP3.LUT R12, R13, R12, RZ, 0xfc, !PT ;  /* 0x0000000c0d0c7212 */ /* 0x000fe200078efcff */
[----:B------:R-:W-:Y:S01]  /*05b0*/  IMAD.IADD R7, R6, 0x1, -R7 ;  /* 0x0000000106077824 */ /* 0x000fe200078e0a07 */
[----:B------:R-:W-:Y:S01]  /*05c0*/  LOP3.LUT R13, R31, 0x7, R22, 0xf8, !PT ;  /* 0x000000071f0d7812 */ /* 0x000fe200078ef816 */
[----:B------:R-:W-:-:S02]  /*05d0*/  IMAD R11, R10, 0x1000, R11 ;  /* 0x000010000a0b7824 */ /* 0x000fc400078e020b */
[----:B------:R-:W-:Y:S02]  /*05e0*/  IMAD R7, R7, 0x1000, R12 ;  /* 0x0000100007077824 */ /* 0x000fe400078e020c */
[----:B------:R-:W-:Y:S01]  /*05f0*/  IMAD.WIDE R36, R11, R2, c[0x0][0x160] ;  /* 0x000058000b247625 */ /* 0x000fe200078e0202 */
[----:B------:R-:W-:-:S03]  /*0600*/  SHF.R.U32.HI R11, RZ, 0x1, R30 ;  /* 0x00000001ff0b7819 */ /* 0x000fc6000001161e */
[----:B------:R-:W-:Y:S01]  /*0610*/  IMAD.WIDE R34, R7, R2, c[0x0][0x168] ;  /* 0x00005a0007227625 */ /* 0x000fe200078e0202 */
[----:B------:R1:W-:Y:S01]  /*0620*/  LDGSTS.E.BYPASS.128 [R24], [R36.64] ;  /* 0x0000000024187fae */ /* 0x0003e2000b901c44 */
[----:B------:R-:W-:Y:S02]  /*0630*/  LOP3.LUT R7, R5, 0xf, R22, 0xf8, !PT ;  /* 0x0000000f05077812 */ /* 0x000fe400078ef816 */
[----:B------:R-:W-:Y:S01]  /*0640*/  LOP3.LUT R5, R9, 0x8, R8, 0xf8, !PT ;  /* 0x0000000809057812 */ /* 0x000fe200078ef808 */
[----:B------:R-:W0:Y:S01]  /*0650*/  LDGDEPBAR ;  /* 0x00000000000079af */ /* 0x000e220000000000 */
[----:B------:R-:W-:Y:S01]  /*0660*/  LOP3.LUT R7, R7, R4, RZ, 0xfc, !PT ;  /* 0x0000000407077212 */ /* 0x000fe200078efcff */
[----:B------:R-:W-:Y:S01]  /*0670*/  IMAD.IADD R9, R9, 0x1, R11 ;  /* 0x0000000109097824 */ /* 0x000fe200078e020b */
[----:B------:R-:W-:Y:S01]  /*0680*/  LOP3.LUT R4, R5, 0x18, R22, 0x78, !PT ;  /* 0x0000001805047812 */ /* 0x000fe200078e7816 */
[----:B------:R2:W-:Y:S01]  /*0690*/  LDGSTS.E.64 [R3+0x4000], [R34.64] ;  /* 0x0400000022037fae */ /* 0x0005e2000b921a44 */
[----:B------:R-:W-:Y:S01]  /*06a0*/  LOP3.LUT R8, R8, 0x8, RZ, 0xc0, !PT ;  /* 0x0000000808087812 */ /* 0x000fe200078ec0ff */
[----:B------:R-:W-:-:S02]  /*06b0*/  IMAD.SHL.U32 R10, R7, 0x20, RZ ;  /* 0x00000020070a7824 */ /* 0x000fc400078e00ff */
[----:B------:R-:W0:Y:S01]  /*06c0*/  LDGDEPBAR ;  /* 0x00000000000079af */ /* 0x000e220000000000 */
[----:B------:R-:W-:Y:S01]  /*06d0*/  IMAD R4, R13, 0x20, R4 ;  /* 0x000000200d047824 */ /* 0x000fe200078e0204 */
[----:B------:R-:W-:Y:S01]  /*06e0*/  LOP3.LUT R9, R9, 0x10, R8, 0x1e, !PT ;  /* 0x0000001009097812 */ /* 0x000fe200078e1e08 */
[----:B------:R-:W-:Y:S01]  /*06f0*/  IMAD.SHL.U32 R22, R22, 0x2, RZ ;  /* 0x0000000216167824 */ /* 0x000fe200078e00ff */
[----:B------:R-:W-:Y:S01]  /*0700*/  BAR.SYNC.DEFER_BLOCKING 0x0 ;  /* 0x0000000000007b1d */ /* 0x000fe20000010000 */
[----:B------:R-:W-:Y:S01]  /*0710*/  LOP3.LUT R20, R10, R5, R11, 0xf6, !PT ;  /* 0x000000050a147212 */ /* 0x000fe200078ef60b */
[----:B------:R-:W-:Y:S01]  /*0720*/  IMAD.SHL.U32 R33, R4, 0x2, RZ ;  /* 0x0000000204217824 */ /* 0x000fe200078e00ff */
[----:B------:R-:W-:Y:S01]  /*0730*/  LOP3.LUT R9, R9, R10, RZ, 0xfc, !PT ;  /* 0x0000000a09097212 */ /* 0x000fe200078efcff */
[----:B------:R-:W-:Y:S01]  /*0740*/  IMAD.SHL.U32 R30, R30, 0x8, RZ ;  /* 0x000000081e1e7824 */ /* 0x000fe200078e00ff */
[----:B------:R-:W-:Y:S01]  /*0750*/  LOP3.LUT R22, R22, 0x6, RZ, 0xc0, !PT ;  /* 0x0000000616167812 */ /* 0x000fe200078ec0ff */
[----:B------:R-:W-:-:S02]  /*0760*/  IMAD.SHL.U32 R20, R20, 0x2, RZ ;  /* 0x0000000214147824 */ /* 0x000fc400078e00ff */
[----:B------:R-:W-:Y:S02]  /*0770*/  IMAD.SHL.U32 R32, R9, 0x2, RZ ;  /* 0x0000000209207824 */ /* 0x000fe400078e00ff */
[----:B------:R-:W-:Y:S01]  /*0780*/  IMAD R21, R21, 0x8, R22 ;  /* 0x0000000815157824 */ /* 0x000fe200078e0216 */
[----:B------:R-:W-:Y:S01]  /*0790*/  @!PT LDS RZ, [RZ] ;  /* 0x00000000fffff984 */ /* 0x000fe20000000800 */
[----:B------:R-:W-:Y:S01]  /*07a0*/  @!PT LDS RZ, [RZ] ;  /* 0x00000000fffff984 */ /* 0x000fe20000000800 */
[----:B------:R-:W-:Y:S01]  /*07b0*/  @!PT LDS RZ, [RZ] ;  /* 0x00000000fffff984 */ /* 0x000fe20000000800 */
[----:B------:R1:W-:Y:S04]  /*07c0*/  LDGSTS.E.BYPASS.128 [R24+0x1000], [R36.64+0x40] ;  /* 0x0100004024187fae */ /* 0x0003e8000b901c44 */
[----:B------:R-:W0:Y:S04]  /*07d0*/  LDGDEPBAR ;  /* 0x00000000000079af */ /* 0x000e280000000000 */
[----:B------:R2:W-:Y:S04]  /*07e0*/  LDGSTS.E.64 [R3+0x4800], [R34.64+0x40] ;  /* 0x0480004022037fae */ /* 0x0005e8000b921a44 */
[----:B------:R-:W0:Y:S04]  /*07f0*/  LDGDEPBAR ;  /* 0x00000000000079af */ /* 0x000e280000000000 */
[----:B------:R-:W-:Y:S06]  /*0800*/  BAR.SYNC.DEFER_BLOCKING 0x0 ;  /* 0x0000000000007b1d */ /* 0x000fec0000010000 */
[----:B------:R-:W-:Y:S01]  /*0810*/  @!PT LDS RZ, [RZ] ;  /* 0x00000000fffff984 */ /* 0x000fe20000000800 */
[----:B------:R-:W-:Y:S01]  /*0820*/  @!PT LDS RZ, [RZ] ;  /* 0x00000000fffff984 */ /* 0x000fe20000000800 */
[----:B------:R-:W-:Y:S01]  /*0830*/  @!PT LDS RZ, [RZ] ;  /* 0x00000000fffff984 */ /* 0x000fe20000000800 */
[----:B------:R1:W-:Y:S04]  /*0840*/  LDGSTS.E.BYPASS.128 [R24+0x2000], [R36.64+0x80], !PT ;  /* 0x0200008024187fae */ /* 0x0003e8000f901c44 */
[----:B------:R-:W0:Y:S04]  /*0850*/  LDGDEPBAR ;  /* 0x00000000000079af */ /* 0x000e280000000000 */
[----:B------:R2:W-:Y:S04]  /*0860*/  LDGSTS.E.64 [R3+0x5000], [R34.64+0x80], !PT ;  /* 0x0500008022037fae */ /* 0x0005e8000f921a44 */
        /* <DEDUP_REMOVED lines=8> */
[----:B------:R-:W0:Y:S01]  /*08f0*/  LDGDEPBAR ;  /* 0x00000000000079af */ /* 0x000e220000000000 */
[----:B------:R-:W-:-:S04]  /*0900*/  DEPBAR.LE SB0, 0x6 ;  /* 0x000081800000791a */ /* 0x000fc80000000000 */
[----:B------:R-:W-:Y:S06]  /*0910*/  BAR.SYNC.DEFER_BLOCKING 0x0 ;  /* 0x0000000000007b1d */ /* 0x000fec0000010000 */
[----:B------:R-:W-:Y:S04]  /*0920*/  LDSM.16.M88.4 R4, [R20] ;  /* 0x000000001404783b */ /* 0x000fe80000000200 */
[----:B------:R-:W3:Y:S04]  /*0930*/  LDSM.16.M88.4 R12, [R33+0x4000] ;  /* 0x00400000210c783b */ /* 0x000ee80000000200 */
[----:B------:R-:W4:Y:S01]  /*0940*/  LDSM.16.M88.4 R16, [R32] ;  /* 0x000000002010783b */ /* 0x000f220000000200 */
[----:B---3--:R-:W-:Y:S07]  /*0950*/  HMMA.16816.F32.BF16 R8, R4, R12, RZ ;  /* 0x0000000c0408723c */ /* 0x008fee00000418ff */
[----:B------:R-:W-:-:S04]  /*0960*/  LOP3.LUT R12, R25, 0x40, RZ, 0xc0, !PT ;  /* 0x00000040190c7812 */ /* 0x000fc800078ec0ff */
[----:B------:R-:W-:-:S05]  /*0970*/  IADD3 R22, R30, R21, R12 ;  /* 0x000000151e167210 */ /* 0x000fca0007ffe00c */
[----:B------:R-:W-:-:S08]  /*0980*/  IMAD.IADD R31, R31, 0x1, R22 ;  /* 0x000000011f1f7824 */ /* 0x000fd000078e0216 */
[----:B----4-:R-:W-:Y:S01]  /*0990*/  HMMA.16816.F32.BF16 R12, R16, R14, R8 ;  /* 0x0000000e100c723c */ /* 0x010fe20000041808 */
[----:B------:R-:W3:Y:S04]  /*09a0*/  LDSM.16.M88.4 R8, [R33+0x4400] ;  /* 0x004400002108783b */ /* 0x000ee80000000200 */
[----:B------:R-:W-:Y:S06]  /*09b0*/  BAR.SYNC.DEFER_BLOCKING 0x0 ;  /* 0x0000000000007b1d */ /* 0x000fec0000010000 */
[----:B------:R-:W-:Y:S01]  /*09c0*/  @!PT LDS RZ, [RZ] ;  /* 0x00000000fffff984 */ /* 0x000fe20000000800 */
[----:B------:R-:W-:Y:S01]  /*09d0*/  @!PT LDS RZ, [RZ] ;  /* 0x00000000fffff984 */ /* 0x000fe20000000800 */
[----:B------:R-:W-:Y:S01]  /*09e0*/  @!PT LDS RZ, [RZ] ;  /* 0x00000000fffff984 */ /* 0x000fe20000000800 */
[----:B------:R1:W-:Y:S04]  /*09f0*/  LDGSTS.E.BYPASS.128 [R24], [R36.64+0x100], !PT ;  /* 0x0000010024187fae */ /* 0x0003e8000f901c44 */
[----:B------:R-:W0:Y:S04]  /*0a00*/  LDGDEPBAR ;  /* 0x00000000000079af */ /* 0x000e280000000000 */
[----:B------:R2:W-:Y:S04]  /*0a10*/  LDGSTS.E.64 [R3+0x4000], [R34.64+0x100], !PT ;  /* 0x0400010022037fae */ /* 0x0005e8000f921a44 */
[----:B------:R-:W0:Y:S01]  /*0a20*/  LDGDEPBAR ;  /* 0x00000000000079af */ /* 0x000e220000000000 */
[----:B---3--:R-:W-:Y:S01]  /*0a30*/  HMMA.16816.F32.BF16 R4, R4, R8, RZ ;  /* 0x000000080404723c */ /* 0x008fe200000418ff */
[----:B------:R-:W-:-:S04]  /*0a40*/  DEPBAR.LE SB0, 0x6 ;  /* 0x000081800000791a */ /* 0x000fc80000000000 */
[----:B------:R-:W-:-:S15]  /*0a50*/  BAR.SYNC.DEFER_BLOCKING 0x0 ;  /* 0x0000000000007b1d */ /* 0x000fde0000010000 */
[----:B------:R-:W-:-:S04]  /*0a60*/  NOP ;  /* 0x0000000000007918 */ /* 0x000fc80000000000 */
[----:B------:R-:W-:Y:S01]  /*0a70*/  HMMA.16816.F32.BF16 R16, R16, R10, R4 ;  /* 0x0000000a1010723c */ /* 0x000fe20000041804 */
[----:B------:R-:W-:Y:S04]  /*0a80*/  LDSM.16.M88.4 R20, [R20+0x1000] ;  /* 0x001000001414783b */ /* 0x000fe80000000200 */
[----:B------:R-:W3:Y:S04]  /*0a90*/  LDSM.16.M88.4 R8, [R33+0x4800] ;  /* 0x004800002108783b */ /* 0x000ee80000000200 */
[----:B------:R-:W4:Y:S01]  /*0aa0*/  LDSM.16.M88.4 R4, [R33+0x4c00] ;  /* 0x004c00002104783b */ /* 0x000f220000000200 */
[----:B---3--:R-:W-:Y:S07]  /*0ab0*/  HMMA.16816.F32.BF16 R12, R20, R8, R12 ;  /* 0x00000008140c723c */ /* 0x008fee000004180c */
[----:B------:R-:W-:-:S07]  /*0ac0*/  LOP3.LUT R8, R30, 0x178, R25, 0xf8, !PT ;  /* 0x000001781e087812 */ /* 0x000fce00078ef819 */
[----:B----4-:R-:W-:Y:S01]  /*0ad0*/  HMMA.16816.F32.BF16 R16, R20, R4, R16 ;  /* 0x000000041410723c */ /* 0x010fe20000041810 */
[----:B------:R-:W3:Y:S01]  /*0ae0*/  LDSM.16.M88.4 R20, [R32+0x1000] ;  /* 0x001000002014783b */ /* 0x000ee20000000200 */
[----:B------:R-:W-:-:S03]  /*0af0*/  LOP3.LUT R25, R26, 0x18, R25, 0xf8, !PT ;  /* 0x000000181a197812 */ /* 0x000fc600078ef819 */
[----:B------:R-:W-:Y:S02]  /*0b00*/  BAR.SYNC.DEFER_BLOCKING 0x0 ;  /* 0x0000000000007b1d */ /* 0x000fe40000010000 */
[----:B------:R-:W-:Y:S02]  /*0b10*/  IMAD.SHL.U32 R4, R29, 0x8, RZ ;  /* 0x000000081d047824 */ /* 0x000fe400078e00ff */
[----:B------:R-:W-:-:S05]  /*0b20*/  IMAD.SHL.U32 R5, R28, 0x8, RZ ;  /* 0x000000081c057824 */ /* 0x000fca00078e00ff */
[--C-:B------:R-:W-:Y:S02]  /*0b30*/  LOP3.LUT R8, R5, R8, R4.reuse, 0xfe, !PT ;  /* 0x0000000805087212 */ /* 0x100fe400078efe04 */
[----:B------:R-:W-:Y:S02]  /*0b40*/  IADD3 R31, R31, R5, R4 ;  /* 0x000000051f1f7210 */ /* 0x000fe40007ffe004 */
[----:B------:R-:W-:Y:S02]  /*0b50*/  SHF.R.U32.HI R9, RZ, 0x1, R8 ;  /* 0x00000001ff097819 */ /* 0x000fe40000011608 */
[----:B------:R-:W-:Y:S02]  /*0b60*/  SHF.R.U32.HI R5, RZ, 0x1, R31 ;  /* 0x00000001ff057819 */ /* 0x000fe4000001161f */
[----:B------:R-:W-:-:S05]  /*0b70*/  LOP3.LUT R9, R9, 0x3f0, RZ, 0xc0, !PT ;  /* 0x000003f009097812 */ /* 0x000fca00078ec0ff */
[----:B------:R-:W-:Y:S01]  /*0b80*/  IMAD R4, R8, 0x2, R9 ;  /* 0x0000000208047824 */ /* 0x000fe200078e0209 */
[C---:B------:R-:W-:Y:S01]  /*0b90*/  LOP3.LUT R9, R31.reuse, 0x10, RZ, 0x3c, !PT ;  /* 0x000000101f097812 */ /* 0x040fe200078e3cff */
[----:B------:R-:W-:Y:S01]  /*0ba0*/  @!PT LDS RZ, [RZ] ;  /* 0x00000000fffff984 */ /* 0x000fe20000000800 */
[----:B------:R-:W-:Y:S01]  /*0bb0*/  @!PT LDS RZ, [RZ] ;  /* 0x00000000fffff984 */ /* 0x000fe20000000800 */
[----:B------:R-:W-:Y:S01]  /*0bc0*/  @!PT LDS RZ, [RZ] ;  /* 0x00000000fffff984 */ /* 0x000fe20000000800 */
[----:B------:R1:W-:Y:S04]  /*0bd0*/  LDGSTS.E.BYPASS.128 [R24+0x1000], [R36.64+0x140], !PT ;  /* 0x0100014024187fae */ /* 0x0003e8000f901c44 */
[----:B------:R-:W0:Y:S04]  /*0be0*/  LDGDEPBAR ;  /* 0x00000000000079af */ /* 0x000e280000000000 */
[----:B------:R2:W-:Y:S04]  /*0bf0*/  LDGSTS.E.64 [R3+0x4800], [R34.64+0x140], !PT ;  /* 0x0480014022037fae */ /* 0x0005e8000f921a44 */
[----:B------:R-:W0:Y:S01]  /*0c00*/  LDGDEPBAR ;  /* 0x00000000000079af */ /* 0x000e220000000000 */
[C---:B---3--:R-:W-:Y:S07]  /*0c10*/  HMMA.16816.F32.BF16 R12, R20.reuse, R10, R12 ;  /* 0x0000000a140c723c */ /* 0x048fee000004180c */
[----:B------:R-:W-:Y:S01]  /*0c20*/  LOP3.LUT R10, R31, 0x110, RZ, 0x3c, !PT ;  /* 0x000001101f0a7812 */ /* 0x000fe200078e3cff */
[----:B------:R-:W-:Y:S01]  /*0c30*/  HMMA.16816.F32.BF16 R16, R20, R6, R16 ;  /* 0x000000061410723c */ /* 0x000fe20000041810 */
[----:B--2---:R-:W-:-:S02]  /*0c40*/  IMNMX R3, R27, R25, !PT ;  /* 0x000000191b037217 */ /* 0x004fc40007800200 */
[----:B------:R-:W-:Y:S02]  /*0c50*/  SHF.R.U32.HI R11, RZ, 0x1, R10 ;  /* 0x00000001ff0b7819 */ /* 0x000fe4000001160a */
[----:B------:R-:W-:Y:S02]  /*0c60*/  ISETP.GE.AND P0, PT, R3, 0x200, PT ;  /* 0x000002000300780c */ /* 0x000fe40003f06270 */
[----:B------:R-:W-:Y:S02]  /*0c70*/  LOP3.LUT R7, R31, 0x100, RZ, 0x3c, !PT ;  /* 0x000001001f077812 */ /* 0x000fe400078e3cff */
[----:B------:R-:W-:Y:S02]  /*0c80*/  LOP3.LUT R6, R5, 0x7ffffff0, RZ, 0xc0, !PT ;  /* 0x7ffffff005067812 */ /* 0x000fe400078ec0ff */
[----:B------:R-:W-:Y:S02]  /*0c90*/  SHF.R.U32.HI R5, RZ, 0x1, R7 ;  /* 0x00000001ff057819 */ /* 0x000fe40000011607 */
[----:B------:R-:W-:Y:S01]  /*0ca0*/  LOP3.LUT R11, R11, 0x7ffffff0, RZ, 0xc0, !PT ;  /* 0x7ffffff00b0b7812 */ /* 0x000fe200078ec0ff */
[----:B------:R-:W-:Y:S01]  /*0cb0*/  IMAD R31, R31, 0x2, R6 ;  /* 0x000000021f1f7824 */ /* 0x000fe200078e0206 */
[----:B------:R-:W-:-:S04]  /*0cc0*/  DEPBAR.LE SB0, 0x0 ;  /* 0x000080000000791a */ /* 0x000fc80000000000 */
[----:B------:R-:W-:Y:S01]  /*0cd0*/  LOP3.LUT R8, R5, 0x7ffffff0, RZ, 0xc0, !PT ;  /* 0x7ffffff005087812 */ /* 0x000fe200078ec0ff */
[----:B------:R-:W-:Y:S01]  /*0ce0*/  IMAD R9, R9, 0x2, R6 ;  /* 0x0000000209097824 */ /* 0x000fe200078e0206 */
[----:B------:R-:W-:Y:S01]  /*0cf0*/  F2FP.BF16.PACK_AB R12, R13, R12 ;  /* 0x0000000c0d0c723e */ /* 0x000fe200000010ff */
[----:B------:R-:W-:Y:S01]  /*0d00*/  BAR.SYNC.DEFER_BLOCKING 0x0 ;  /* 0x0000000000007b1d */ /* 0x000fe20000010000 */
[----:B------:R-:W-:Y:S01]  /*0d10*/  F2FP.BF16.PACK_AB R15, R15, R14 ;  /* 0x0000000e0f0f723e */ /* 0x000fe200000010ff */
[----:B------:R-:W-:Y:S01]  /*0d20*/  IMAD R8, R7, 0x2, R8 ;  /* 0x0000000207087824 */ /* 0x000fe200078e0208 */
[----:B------:R-:W-:Y:S01]  /*0d30*/  F2FP.BF16.PACK_AB R16, R17, R16 ;  /* 0x000000101110723e */ /* 0x000fe200000010ff */
[----:B------:R-:W-:Y:S01]  /*0d40*/  IMAD R11, R10, 0x2, R11 ;  /* 0x000000020a0b7824 */ /* 0x000fe200078e020b */
[----:B------:R-:W-:Y:S01]  /*0d50*/  F2FP.BF16.PACK_AB R18, R19, R18 ;  /* 0x000000121312723e */ /* 0x000fe200000010ff */
[----:B------:R1:W-:Y:S04]  /*0d60*/  STS [R31], R12 ;  /* 0x0000000c1f007388 */ /* 0x0003e80000000800 */
[----:B------:R1:W-:Y:S04]  /*0d70*/  STS [R8], R15 ;  /* 0x0000000f08007388 */ /* 0x0003e80000000800 */
[----:B------:R1:W-:Y:S04]  /*0d80*/  STS [R9], R16 ;  /* 0x0000001009007388 */ /* 0x0003e80000000800 */
[----:B------:R1:W-:Y:S04]  /*0d90*/  STS [R11], R18 ;  /* 0x000000120b007388 */ /* 0x0003e80000000800 */
[----:B------:R-:W-:Y:S06]  /*0da0*/  BAR.SYNC.DEFER_BLOCKING 0x0 ;  /* 0x0000000000007b1d */ /* 0x000fec0000010000 */
[----:B------:R-:W-:Y:S05]  /*0db0*/  @P0 EXIT ;  /* 0x000000000000094d */ /* 0x000fea0003800000 */
[----:B-1----:R-:W1:Y:S01]  /*0dc0*/  LDS.128 R4, [R4] ;  /* 0x0000000004047984 */ /* 0x002e620000000c00 */
[----:B------:R-:W-:-:S04]  /*0dd0*/  IMAD R0, R0, 0x40000, R25 ;  /* 0x0004000000007824 */ /* 0x000fc800078e0219 */
[----:B------:R-:W-:-:S04]  /*0de0*/  IMAD R3, R27, 0x200, R0 ;  /* 0x000002001b037824 */ /* 0x000fc800078e0200 */
[----:B------:R-:W-:-:S05]  /*0df0*/  IMAD.WIDE R2, R3, R2, c[0x0][0x170] ;  /* 0x00005c0003027625 */ /* 0x000fca00078e0202 */
[----:B-1----:R-:W-:Y:S01]  /*0e00*/  STG.E.128 [R2.64], R4 ;  /* 0x0000000402007986 */ /* 0x002fe2000c101d04 */
[----:B------:R-:W-:Y:S05]  /*0e10*/  EXIT ;  /* 0x000000000000794d */ /* 0x000fea0003800000 */
.L_x_0:
[----:B------:R-:W-:-:S00]  /*0e20*/  BRA `(.L_x_0) ;  /* 0xfffffff000007947 */ /* 0x000fc0000383ffff */
[----:B------:R-:W-:-:S00]  /*0e30*/  NOP ;  /* 0x0000000000007918 */ /* 0x000fc00000000000 */
        /* <DEDUP_REMOVED lines=12> */
.L_x_1:


//--------------------- .nv.shared.triton_bmm     --------------------------
	.section	.nv.shared.triton_bmm,"aw",@nobits
	.sectionflags	@""
	.align	16
